//
// Generated by NVIDIA NVVM Compiler
//
// Compiler Build ID: CL-36424714
// Cuda compilation tools, release 13.0, V13.0.88
// Based on NVVM 20.0.0
//

.version 9.0
.target sm_100
.address_size 64

	// .globl	_Z4meanPKfPf

.visible .entry _Z4meanPKfPf(
	.param .u64 .ptr .align 1 _Z4meanPKfPf_param_0,
	.param .u64 .ptr .align 1 _Z4meanPKfPf_param_1
)
.maxntid 256
{
	.reg .pred 	%p<3>;
	.reg .b32 	%r<13>;
	.reg .b32 	%f<69>;
	.reg .b64 	%rd<10>;

	ld.param.u64 	%rd2, [_Z4meanPKfPf_param_0];
	ld.param.u64 	%rd3, [_Z4meanPKfPf_param_1];
	mov.u32 	%r7, %ctaid.x;
	mov.u32 	%r8, %ntid.x;
	mov.u32 	%r9, %tid.x;
	mad.lo.s32 	%r1, %r7, %r8, %r9;
	setp.gt.s32 	%p1, %r1, 0;
	@%p1 bra 	$L__BB0_4;
	shl.b32 	%r11, %r1, 10;
	cvta.to.global.u64 	%rd4, %rd2;
	add.s64 	%rd1, %rd4, 64;
	mov.f32 	%f68, 0f00000000;
	mov.b32 	%r12, 0;
$L__BB0_2:
	mul.wide.s32 	%rd5, %r11, 4;
	add.s64 	%rd6, %rd1, %rd5;
	ld.global.nc.f32 	%f4, [%rd6+-64];
	add.f32 	%f5, %f68, %f4;
	ld.global.nc.f32 	%f6, [%rd6+-60];
	add.f32 	%f7, %f5, %f6;
	ld.global.nc.f32 	%f8, [%rd6+-56];
	add.f32 	%f9, %f7, %f8;
	ld.global.nc.f32 	%f10, [%rd6+-52];
	add.f32 	%f11, %f9, %f10;
	ld.global.nc.f32 	%f12, [%rd6+-48];
	add.f32 	%f13, %f11, %f12;
	ld.global.nc.f32 	%f14, [%rd6+-44];
	add.f32 	%f15, %f13, %f14;
	ld.global.nc.f32 	%f16, [%rd6+-40];
	add.f32 	%f17, %f15, %f16;
	ld.global.nc.f32 	%f18, [%rd6+-36];
	add.f32 	%f19, %f17, %f18;
	ld.global.nc.f32 	%f20, [%rd6+-32];
	add.f32 	%f21, %f19, %f20;
	ld.global.nc.f32 	%f22, [%rd6+-28];
	add.f32 	%f23, %f21, %f22;
	ld.global.nc.f32 	%f24, [%rd6+-24];
	add.f32 	%f25, %f23, %f24;
	ld.global.nc.f32 	%f26, [%rd6+-20];
	add.f32 	%f27, %f25, %f26;
	ld.global.nc.f32 	%f28, [%rd6+-16];
	add.f32 	%f29, %f27, %f28;
	ld.global.nc.f32 	%f30, [%rd6+-12];
	add.f32 	%f31, %f29, %f30;
	ld.global.nc.f32 	%f32, [%rd6+-8];
	add.f32 	%f33, %f31, %f32;
	ld.global.nc.f32 	%f34, [%rd6+-4];
	add.f32 	%f35, %f33, %f34;
	ld.global.nc.f32 	%f36, [%rd6];
	add.f32 	%f37, %f35, %f36;
	ld.global.nc.f32 	%f38, [%rd6+4];
	add.f32 	%f39, %f37, %f38;
	ld.global.nc.f32 	%f40, [%rd6+8];
	add.f32 	%f41, %f39, %f40;
	ld.global.nc.f32 	%f42, [%rd6+12];
	add.f32 	%f43, %f41, %f42;
	ld.global.nc.f32 	%f44, [%rd6+16];
	add.f32 	%f45, %f43, %f44;
	ld.global.nc.f32 	%f46, [%rd6+20];
	add.f32 	%f47, %f45, %f46;
	ld.global.nc.f32 	%f48, [%rd6+24];
	add.f32 	%f49, %f47, %f48;
	ld.global.nc.f32 	%f50, [%rd6+28];
	add.f32 	%f51, %f49, %f50;
	ld.global.nc.f32 	%f52, [%rd6+32];
	add.f32 	%f53, %f51, %f52;
	ld.global.nc.f32 	%f54, [%rd6+36];
	add.f32 	%f55, %f53, %f54;
	ld.global.nc.f32 	%f56, [%rd6+40];
	add.f32 	%f57, %f55, %f56;
	ld.global.nc.f32 	%f58, [%rd6+44];
	add.f32 	%f59, %f57, %f58;
	ld.global.nc.f32 	%f60, [%rd6+48];
	add.f32 	%f61, %f59, %f60;
	ld.global.nc.f32 	%f62, [%rd6+52];
	add.f32 	%f63, %f61, %f62;
	ld.global.nc.f32 	%f64, [%rd6+56];
	add.f32 	%f65, %f63, %f64;
	ld.global.nc.f32 	%f66, [%rd6+60];
	add.f32 	%f68, %f65, %f66;
	add.s32 	%r12, %r12, 32;
	add.s32 	%r11, %r11, 32;
	setp.ne.s32 	%p2, %r12, 1024;
	@%p2 bra 	$L__BB0_2;
	mul.f32 	%f67, %f68, 0f3A800000;
	cvta.to.global.u64 	%rd7, %rd3;
	mul.wide.s32 	%rd8, %r1, 4;
	add.s64 	%rd9, %rd7, %rd8;
	st.global.f32 	[%rd9], %f67;
$L__BB0_4:
	ret;

}


// ===== COMPILED SASS (sm_100) =====

	.target	sm_100

	.elftype	@"ET_EXEC"


//--------------------- .note.nv.tkinfo           --------------------------
	.section	.note.nv.tkinfo,"",@"SHT_NOTE"
	.sectionflags	@"SHF_NOTE_NV_TKINFO"
	.tkinfo
        /*0018*/ 	.word	0x00000002
        /*0030*/ 	.string	""
        /*0030*/ 	.string	"ptxas"
        /*0030*/ 	.string	"Cuda compilation tools, release 13.0, V13.0.88"
        /*0030*/ 	.string	"Build cuda_13.0.r13.0/compiler.36424714_0"
        /*0030*/ 	.string	"-arch sm_100 -m 64 "



//--------------------- .note.nv.cuinfo           --------------------------
	.section	.note.nv.cuinfo,"",@"SHT_NOTE"
	.sectionflags	@"SHF_NOTE_NV_CUINFO"
        /*0018*/ 	.short	0x0002
        /*001a*/ 	.short	0x0064
        /*001c*/ 	.short	0x0082
	.zero		2


//--------------------- .nv.info                  --------------------------
	.section	.nv.info,"",@"SHT_CUDA_INFO"
	.align	4


	//----- nvinfo : EIATTR_REGCOUNT
	.align		4
        /*0000*/ 	.byte	0x04, 0x2f
        /*0002*/ 	.short	(.L_1 - .L_0)
	.align		4
.L_0:
        /*0004*/ 	.word	index@(_Z4meanPKfPf)
        /*0008*/ 	.word	0x0000001f


	//----- nvinfo : EIATTR_FRAME_SIZE
	.align		4
.L_1:
        /*000c*/ 	.byte	0x04, 0x11
        /*000e*/ 	.short	(.L_3 - .L_2)
	.align		4
.L_2:
        /*0010*/ 	.word	index@(_Z4meanPKfPf)
        /*0014*/ 	.word	0x00000000


	//----- nvinfo : EIATTR_MIN_STACK_SIZE
	.align		4
.L_3:
        /*0018*/ 	.byte	0x04, 0x12
        /*001a*/ 	.short	(.L_5 - .L_4)
	.align		4
.L_4:
        /*001c*/ 	.word	index@(_Z4meanPKfPf)
        /*0020*/ 	.word	0x00000000
.L_5:


//--------------------- .nv.compat                --------------------------
	.section	.nv.compat,"",@"SHT_CUDA_COMPAT_INFO"
	.align	4
        /*0000*/ 	.byte	0x02, 0x09, 0x00, 0x00, 0x02, 0x02, 0x01, 0x00, 0x02, 0x05, 0x05, 0x00, 0x03, 0x07, 0x01, 0x01
        /*0010*/ 	.byte	0x02, 0x03, 0x00, 0x00, 0x02, 0x06, 0x01, 0x00, 0x04, 0x0b, 0x08, 0x00, 0x09, 0x00, 0x00, 0x00
        /*0020*/ 	.byte	0x00, 0x00, 0x00, 0x00


//--------------------- .nv.info._Z4meanPKfPf     --------------------------
	.section	.nv.info._Z4meanPKfPf,"",@"SHT_CUDA_INFO"
	.sectionflags	@""
	.align	4


	//----- nvinfo : EIATTR_CUDA_API_VERSION
	.align		4
        /*0000*/ 	.byte	0x04, 0x37
        /*0002*/ 	.short	(.L_7 - .L_6)
.L_6:
        /*0004*/ 	.word	0x00000082


	//----- nvinfo : EIATTR_KPARAM_INFO
	.align		4
.L_7:
        /*0008*/ 	.byte	0x04, 0x17
        /*000a*/ 	.short	(.L_9 - .L_8)
.L_8:
        /*000c*/ 	.word	0x00000000
        /*0010*/ 	.short	0x0001
        /*0012*/ 	.short	0x0008
        /*0014*/ 	.byte	0x00, 0xf5, 0x21, 0x00


	//----- nvinfo : EIATTR_KPARAM_INFO
	.align		4
.L_9:
        /*0018*/ 	.byte	0x04, 0x17
        /*001a*/ 	.short	(.L_11 - .L_10)
.L_10:
        /*001c*/ 	.word	0x00000000
        /*0020*/ 	.short	0x0000
        /*0022*/ 	.short	0x0000
        /*0024*/ 	.byte	0x00, 0xf5, 0x21, 0x00


	//----- nvinfo : EIATTR_SPARSE_MMA_MASK
	.align		4
.L_11:
        /*0028*/ 	.byte	0x03, 0x50
        /*002a*/ 	.short	0x0000


	//----- nvinfo : EIATTR_MAXREG_COUNT
	.align		4
        /*002c*/ 	.byte	0x03, 0x1b
        /*002e*/ 	.short	0x00ff


	//----- nvinfo : EIATTR_MERCURY_ISA_VERSION
	.align		4
        /*0030*/ 	.byte	0x03, 0x5f
        /*0032*/ 	.short	0x0101


	//----- nvinfo : EIATTR_VRC_CTA_INIT_COUNT
	.align		4
        /*0034*/ 	.byte	0x02, 0x4a
	.zero		1
	.zero		1


	//----- nvinfo : EIATTR_EXIT_INSTR_OFFSETS
	.align		4
        /*0038*/ 	.byte	0x04, 0x1c
        /*003a*/ 	.short	(.L_13 - .L_12)


	//   ....[0]....
.L_12:
        /*003c*/ 	.word	0x00000060


	//   ....[1]....
        /*0040*/ 	.word	0x00000590


	//----- nvinfo : EIATTR_MAX_THREADS
	.align		4
.L_13:
        /*0044*/ 	.byte	0x04, 0x05
        /*0046*/ 	.short	(.L_15 - .L_14)
.L_14:
        /*0048*/ 	.word	0x00000100
        /*004c*/ 	.word	0x00000001
        /*0050*/ 	.word	0x00000001


	//----- nvinfo : EIATTR_CBANK_PARAM_SIZE
	.align		4
.L_15:
        /*0054*/ 	.byte	0x03, 0x19
        /*0056*/ 	.short	0x0010


	//----- nvinfo : EIATTR_PARAM_CBANK
	.align		4
        /*0058*/ 	.byte	0x04, 0x0a
        /*005a*/ 	.short	(.L_17 - .L_16)
	.align		4
.L_16:
        /*005c*/ 	.word	index@(.nv.constant0._Z4meanPKfPf)
        /*0060*/ 	.short	0x0380
        /*0062*/ 	.short	0x0010


	//----- nvinfo : EIATTR_SW_WAR
	.align		4
.L_17:
        /*0064*/ 	.byte	0x04, 0x36
        /*0066*/ 	.short	(.L_19 - .L_18)
.L_18:
        /*0068*/ 	.word	0x00000008
.L_19:


//--------------------- .nv.callgraph             --------------------------
	.section	.nv.callgraph,"",@"SHT_CUDA_CALLGRAPH"
	.align	4
	.sectionentsize	8
	.align		4
        /*0000*/ 	.word	0x00000000
	.align		4
        /*0004*/ 	.word	0xffffffff
	.align		4
        /*0008*/ 	.word	0x00000000
	.align		4
        /*000c*/ 	.word	0xfffffffe
	.align		4
        /*0010*/ 	.word	0x00000000
	.align		4
        /*0014*/ 	.word	0xfffffffd
	.align		4
        /*0018*/ 	.word	0x00000000
	.align		4
        /*001c*/ 	.word	0xfffffffc


//--------------------- .text._Z4meanPKfPf        --------------------------
	.section	.text._Z4meanPKfPf,"ax",@progbits
	.align	128
        .global         _Z4meanPKfPf
        .type           _Z4meanPKfPf,@function
        .size           _Z4meanPKfPf,(.L_x_2 - _Z4meanPKfPf)
        .other          _Z4meanPKfPf,@"STO_CUDA_ENTRY STV_DEFAULT"
_Z4meanPKfPf:
.text._Z4meanPKfPf:
[----:B------:R-:W-:Y:S01]  /*0000*/  LDC R1, c[0x0][0x37c] ;  /* 0x0000df00ff017b82 */ /* 0x000fe20000000800 */
[----:B------:R-:W0:Y:S07]  /*0010*/  S2R R3, SR_TID.X ;  /* 0x0000000000037919 */ /* 0x000e2e0000002100 */
[----:B------:R-:W0:Y:S08]  /*0020*/  S2UR UR4, SR_CTAID.X ;  /* 0x00000000000479c3 */ /* 0x000e300000002500 */
[----:B------:R-:W0:Y:S02]  /*0030*/  LDC R0, c[0x0][0x360] ;  /* 0x0000d800ff007b82 */ /* 0x000e240000000800 */
[----:B0-----:R-:W-:-:S05]  /*0040*/  IMAD R0, R0, UR4, R3 ;  /* 0x0000000400007c24 */ /* 0x001fca000f8e0203 */
[----:B------:R-:W-:-:S13]  /*0050*/  ISETP.GT.AND P0, PT, R0, RZ, PT ;  /* 0x000000ff0000720c */ /* 0x000fda0003f04270 */
[----:B------:R-:W-:Y:S05]  /*0060*/  @P0 EXIT ;  /* 0x000000000000094d */ /* 0x000fea0003800000 */
[----:B------:R-:W0:Y:S01]  /*0070*/  LDCU.64 UR6, c[0x0][0x380] ;  /* 0x00007000ff0677ac */ /* 0x000e220008000a00 */
[----:B------:R-:W-:Y:S01]  /*0080*/  HFMA2 R20, -RZ, RZ, 0, 0 ;  /* 0x00000000ff147431 */ /* 0x000fe200000001ff */
[----:B------:R-:W-:Y:S01]  /*0090*/  SHF.L.U32 R4, R0, 0xa, RZ ;  /* 0x0000000a00047819 */ /* 0x000fe200000006ff */
[----:B------:R-:W1:Y:S01]  /*00a0*/  LDCU.64 UR8, c[0x0][0x358] ;  /* 0x00006b00ff0877ac */ /* 0x000e620008000a00 */
[----:B------:R-:W-:Y:S01]  /*00b0*/  UMOV UR4, URZ ;  /* 0x000000ff00047c82 */ /* 0x000fe20008000000 */
[----:B0-----:R-:W-:-:S04]  /*00c0*/  UIADD3 UR5, UP0, UPT, UR6, 0x40, URZ ;  /* 0x0000004006057890 */ /* 0x001fc8000ff1e0ff */
[----:B-1----:R-:W-:-:S12]  /*00d0*/  UIADD3.X UR6, UPT, UPT, URZ, UR7, URZ, UP0, !UPT ;  /* 0x00000007ff067290 */ /* 0x002fd800087fe4ff */
.L_x_0:
[----:B------:R-:W-:Y:S02]  /*00e0*/  MOV R2, UR5 ;  /* 0x0000000500027c02 */ /* 0x000fe40008000f00 */
[----:B------:R-:W-:-:S03]  /*00f0*/  MOV R3, UR6 ;  /* 0x0000000600037c02 */ /* 0x000fc60008000f00 */
[----:B------:R-:W-:-:S05]  /*0100*/  IMAD.WIDE R2, R4, 0x4, R2 ;  /* 0x0000000404027825 */ /* 0x000fca00078e0202 */
[----:B------:R-:W2:Y:S04]  /*0110*/  LDG.E.CONSTANT R21, desc[UR8][R2.64+-0x40] ;  /* 0xffffc00802157981 */ /* 0x000ea8000c1e9900 */
[----:B------:R-:W3:Y:S04]  /*0120*/  LDG.E.CONSTANT R27, desc[UR8][R2.64+-0x3c] ;  /* 0xffffc408021b7981 */ /* 0x000ee8000c1e9900 */
[----:B------:R-:W4:Y:S04]  /*0130*/  LDG.E.CONSTANT R22, desc[UR8][R2.64+-0x38] ;  /* 0xffffc80802167981 */ /* 0x000f28000c1e9900 */
[----:B------:R-:W5:Y:S04]  /*0140*/  LDG.E.CONSTANT R23, desc[UR8][R2.64+-0x34] ;  /* 0xffffcc0802177981 */ /* 0x000f68000c1e9900 */
        /* <DEDUP_REMOVED lines=16> */
[----:B------:R-:W5:Y:S01]  /*0250*/  LDG.E.CONSTANT R19, desc[UR8][R2.64+0x10] ;  /* 0x0000100802137981 */ /* 0x000f62000c1e9900 */
[----:B--2---:R-:W-:-:S03]  /*0260*/  FADD R20, R21, R20 ;  /* 0x0000001415147221 */ /* 0x004fc60000000000 */
[----:B------:R-:W2:Y:S01]  /*0270*/  LDG.E.CONSTANT R21, desc[UR8][R2.64+0x14] ;  /* 0x0000140802157981 */ /* 0x000ea2000c1e9900 */
[----:B---3--:R-:W-:-:S03]  /*0280*/  FADD R27, R20, R27 ;  /* 0x0000001b141b7221 */ /* 0x008fc60000000000 */
[----:B------:R-:W3:Y:S01]  /*0290*/  LDG.E.CONSTANT R20, desc[UR8][R2.64+0x18] ;  /* 0x0000180802147981 */ /* 0x000ee2000c1e9900 */
[----:B----4-:R-:W-:-:S03]  /*02a0*/  FADD R26, R27, R22 ;  /* 0x000000161b1a7221 */ /* 0x010fc60000000000 */
[----:B------:R-:W4:Y:S01]  /*02b0*/  LDG.E.CONSTANT R22, desc[UR8][R2.64+0x1c] ;  /* 0x00001c0802167981 */ /* 0x000f22000c1e9900 */
[----:B-----5:R-:W-:-:S03]  /*02c0*/  FADD R27, R26, R23 ;  /* 0x000000171a1b7221 */ /* 0x020fc60000000000 */
[----:B------:R-:W5:Y:S01]  /*02d0*/  LDG.E.CONSTANT R23, desc[UR8][R2.64+0x20] ;  /* 0x0000200802177981 */ /* 0x000f62000c1e9900 */
[----:B------:R-:W-:-:S03]  /*02e0*/  FADD R26, R27, R24 ;  /* 0x000000181b1a7221 */ /* 0x000fc60000000000 */
        /* <DEDUP_REMOVED lines=10> */
[----:B------:R-:W5:Y:S04]  /*0390*/  LDG.E.CONSTANT R8, desc[UR8][R2.64+0x38] ;  /* 0x0000380802087981 */ /* 0x000f68000c1e9900 */
[----:B------:R-:W5:Y:S01]  /*03a0*/  LDG.E.CONSTANT R26, desc[UR8][R2.64+0x3c] ;  /* 0x00003c08021a7981 */ /* 0x000f62000c1e9900 */
[----:B------:R-:W-:Y:S01]  /*03b0*/  FADD R9, R28, R9 ;  /* 0x000000091c097221 */ /* 0x000fe20000000000 */
[----:B------:R-:W-:Y:S01]  /*03c0*/  UIADD3 UR4, UPT, UPT, UR4, 0x20, URZ ;  /* 0x0000002004047890 */ /* 0x000fe2000fffe0ff */
[----:B------:R-:W-:Y:S02]  /*03d0*/  IADD3 R4, PT, PT, R4, 0x20, RZ ;  /* 0x0000002004047810 */ /* 0x000fe40007ffe0ff */
[----:B------:R-:W-:Y:S01]  /*03e0*/  FADD R10, R9, R10 ;  /* 0x0000000a090a7221 */ /* 0x000fe20000000000 */
[----:B------:R-:W-:-:S03]  /*03f0*/  UISETP.NE.AND UP0, UPT, UR4, 0x400, UPT ;  /* 0x000004000400788c */ /* 0x000fc6000bf05270 */
[----:B------:R-:W-:-:S04]  /*0400*/  FADD R11, R10, R11 ;  /* 0x0000000b0a0b7221 */ /* 0x000fc80000000000 */
        /* <DEDUP_REMOVED lines=8> */
[----:B--2---:R-:W-:-:S04]  /*0490*/  FADD R21, R18, R21 ;  /* 0x0000001512157221 */ /* 0x004fc80000000000 */
[----:B---3--:R-:W-:-:S04]  /*04a0*/  FADD R21, R21, R20 ;  /* 0x0000001415157221 */ /* 0x008fc80000000000 */
[----:B----4-:R-:W-:-:S04]  /*04b0*/  FADD R22, R21, R22 ;  /* 0x0000001615167221 */ /* 0x010fc80000000000 */
[----:B-----5:R-:W-:-:S04]  /*04c0*/  FADD R23, R22, R23 ;  /* 0x0000001716177221 */ /* 0x020fc80000000000 */
[----:B------:R-:W-:-:S04]  /*04d0*/  FADD R24, R23, R24 ;  /* 0x0000001817187221 */ /* 0x000fc80000000000 */
[----:B------:R-:W-:-:S04]  /*04e0*/  FADD R24, R24, R25 ;  /* 0x0000001918187221 */ /* 0x000fc80000000000 */
[----:B------:R-:W-:-:S04]  /*04f0*/  FADD R5, R24, R5 ;  /* 0x0000000518057221 */ /* 0x000fc80000000000 */
[----:B------:R-:W-:-:S04]  /*0500*/  FADD R6, R5, R6 ;  /* 0x0000000605067221 */ /* 0x000fc80000000000 */
[----:B------:R-:W-:-:S04]  /*0510*/  FADD R7, R6, R7 ;  /* 0x0000000706077221 */ /* 0x000fc80000000000 */
[----:B------:R-:W-:-:S04]  /*0520*/  FADD R7, R7, R8 ;  /* 0x0000000807077221 */ /* 0x000fc80000000000 */
[----:B------:R-:W-:Y:S01]  /*0530*/  FADD R20, R7, R26 ;  /* 0x0000001a07147221 */ /* 0x000fe20000000000 */
[----:B------:R-:W-:Y:S06]  /*0540*/  BRA.U UP0, `(.L_x_0) ;  /* 0xfffffff900e47547 */ /* 0x000fec000b83ffff */
[----:B------:R-:W0:Y:S01]  /*0550*/  LDC.64 R2, c[0x0][0x388] ;  /* 0x0000e200ff027b82 */ /* 0x000e220000000a00 */
[----:B------:R-:W-:Y:S01]  /*0560*/  FMUL R5, R20, 0.0009765625 ;  /* 0x3a80000014057820 */ /* 0x000fe20000400000 */
[----:B0-----:R-:W-:-:S05]  /*0570*/  IMAD.WIDE R2, R0, 0x4, R2 ;  /* 0x0000000400027825 */ /* 0x001fca00078e0202 */
[----:B------:R-:W-:Y:S01]  /*0580*/  STG.E desc[UR8][R2.64], R5 ;  /* 0x0000000502007986 */ /* 0x000fe2000c101908 */
[----:B------:R-:W-:Y:S05]  /*0590*/  EXIT ;  /* 0x000000000000794d */ /* 0x000fea0003800000 */
.L_x_1:
[----:B------:R-:W-:-:S00]  /*05a0*/  BRA `(.L_x_1) ;  /* 0xfffffffc00fc7947 */ /* 0x000fc0000383ffff */
[----:B------:R-:W-:-:S00]  /*05b0*/  NOP ;  /* 0x0000000000007918 */ /* 0x000fc00000000000 */
        /* <DEDUP_REMOVED lines=12> */
.L_x_2:


//--------------------- .nv.shared.reserved.0     --------------------------
	.section	.nv.shared.reserved.0,"aw",@nobits
	.weak		__nv_reservedSMEM_offset_0_alias
	.size		__nv_reservedSMEM_offset_0_alias, 0, 64
	.other		__nv_reservedSMEM_offset_0_alias,@"STO_CUDA_RESERVED_SHARED STV_DEFAULT"
__nv_reservedSMEM_offset_0_alias:
	.zero		0
	.zero		64


//--------------------- .nv.constant0._Z4meanPKfPf --------------------------
	.section	.nv.constant0._Z4meanPKfPf,"a",@progbits
	.sectionflags	@""
	.align	4
.nv.constant0._Z4meanPKfPf:
	.zero		912


//--------------------- SYMBOLS --------------------------

	.type		.nv.reservedSmem.offset0,@object
	.size		.nv.reservedSmem.offset0,0x4
